//
// Generated by NVIDIA NVVM Compiler
//
// Compiler Build ID: CL-36424714
// Cuda compilation tools, release 13.0, V13.0.88
// Based on NVVM 20.0.0
//

.version 9.0
.target sm_100
.address_size 64

	// .globl	_Z11bitonicSortPiiiii

.visible .entry _Z11bitonicSortPiiiii(
	.param .u64 .ptr .align 1 _Z11bitonicSortPiiiii_param_0,
	.param .u32 _Z11bitonicSortPiiiii_param_1,
	.param .u32 _Z11bitonicSortPiiiii_param_2,
	.param .u32 _Z11bitonicSortPiiiii_param_3,
	.param .u32 _Z11bitonicSortPiiiii_param_4
)
{
	.reg .pred 	%p<5>;
	.reg .b32 	%r<35>;
	.reg .b64 	%rd<11>;

	ld.param.u64 	%rd6, [_Z11bitonicSortPiiiii_param_0];
	ld.param.u32 	%r9, [_Z11bitonicSortPiiiii_param_2];
	ld.param.u32 	%r10, [_Z11bitonicSortPiiiii_param_3];
	ld.param.u32 	%r11, [_Z11bitonicSortPiiiii_param_4];
	cvta.to.global.u64 	%rd1, %rd6;
	mov.u32 	%r12, %tid.x;
	mov.u32 	%r13, %ctaid.x;
	mov.u32 	%r14, %ntid.x;
	mad.lo.s32 	%r1, %r13, %r14, %r12;
	setp.ge.s32 	%p1, %r1, %r11;
	@%p1 bra 	$L__BB0_6;
	shr.u32 	%r15, %r9, 31;
	add.s32 	%r16, %r9, %r15;
	shr.s32 	%r17, %r16, 1;
	div.s32 	%r18, %r1, %r17;
	mul.lo.s32 	%r19, %r18, %r9;
	mul.lo.s32 	%r20, %r18, %r17;
	sub.s32 	%r21, %r1, %r20;
	shr.u32 	%r22, %r10, 31;
	add.s32 	%r23, %r10, %r22;
	shr.s32 	%r2, %r23, 1;
	div.s32 	%r24, %r21, %r2;
	mad.lo.s32 	%r3, %r24, %r10, %r19;
	mul.lo.s32 	%r25, %r24, %r2;
	sub.s32 	%r4, %r21, %r25;
	and.b32  	%r26, %r18, 1;
	setp.eq.b32 	%p2, %r26, 1;
	@%p2 bra 	$L__BB0_4;
	add.s32 	%r34, %r3, %r4;
	mul.wide.s32 	%rd9, %r34, 4;
	add.s64 	%rd2, %rd1, %rd9;
	ld.global.u32 	%r5, [%rd2];
	mul.wide.s32 	%rd10, %r2, 4;
	add.s64 	%rd3, %rd2, %rd10;
	ld.global.u32 	%r6, [%rd3];
	setp.le.s32 	%p4, %r5, %r6;
	@%p4 bra 	$L__BB0_6;
	st.global.u32 	[%rd2], %r6;
	st.global.u32 	[%rd3], %r5;
	bra.uni 	$L__BB0_6;
$L__BB0_4:
	not.b32 	%r27, %r4;
	add.s32 	%r28, %r10, %r27;
	add.s32 	%r29, %r28, %r3;
	sub.s32 	%r33, %r29, %r2;
	mul.wide.s32 	%rd7, %r33, 4;
	add.s64 	%rd4, %rd1, %rd7;
	ld.global.u32 	%r7, [%rd4];
	mul.wide.s32 	%rd8, %r29, 4;
	add.s64 	%rd5, %rd1, %rd8;
	ld.global.u32 	%r8, [%rd5];
	setp.ge.s32 	%p3, %r7, %r8;
	@%p3 bra 	$L__BB0_6;
	st.global.u32 	[%rd4], %r8;
	st.global.u32 	[%rd5], %r7;
$L__BB0_6:
	ret;

}


// ===== COMPILED SASS (sm_100) =====

	.target	sm_100

	.elftype	@"ET_EXEC"


//--------------------- .note.nv.tkinfo           --------------------------
	.section	.note.nv.tkinfo,"",@"SHT_NOTE"
	.sectionflags	@"SHF_NOTE_NV_TKINFO"
	.tkinfo
        /*0018*/ 	.word	0x00000002
        /*0030*/ 	.string	""
        /*0030*/ 	.string	"ptxas"
        /*0030*/ 	.string	"Cuda compilation tools, release 13.0, V13.0.88"
        /*0030*/ 	.string	"Build cuda_13.0.r13.0/compiler.36424714_0"
        /*0030*/ 	.string	"-arch sm_100 -m 64 "



//--------------------- .note.nv.cuinfo           --------------------------
	.section	.note.nv.cuinfo,"",@"SHT_NOTE"
	.sectionflags	@"SHF_NOTE_NV_CUINFO"
        /*0018*/ 	.short	0x0002
        /*001a*/ 	.short	0x0064
        /*001c*/ 	.short	0x0082
	.zero		2


//--------------------- .nv.info                  --------------------------
	.section	.nv.info,"",@"SHT_CUDA_INFO"
	.align	4


	//----- nvinfo : EIATTR_REGCOUNT
	.align		4
        /*0000*/ 	.byte	0x04, 0x2f
        /*0002*/ 	.short	(.L_1 - .L_0)
	.align		4
.L_0:
        /*0004*/ 	.word	index@(_Z11bitonicSortPiiiii)
        /*0008*/ 	.word	0x0000000f


	//----- nvinfo : EIATTR_FRAME_SIZE
	.align		4
.L_1:
        /*000c*/ 	.byte	0x04, 0x11
        /*000e*/ 	.short	(.L_3 - .L_2)
	.align		4
.L_2:
        /*0010*/ 	.word	index@(_Z11bitonicSortPiiiii)
        /*0014*/ 	.word	0x00000000


	//----- nvinfo : EIATTR_MIN_STACK_SIZE
	.align		4
.L_3:
        /*0018*/ 	.byte	0x04, 0x12
        /*001a*/ 	.short	(.L_5 - .L_4)
	.align		4
.L_4:
        /*001c*/ 	.word	index@(_Z11bitonicSortPiiiii)
        /*0020*/ 	.word	0x00000000
.L_5:


//--------------------- .nv.compat                --------------------------
	.section	.nv.compat,"",@"SHT_CUDA_COMPAT_INFO"
	.align	4
        /*0000*/ 	.byte	0x02, 0x09, 0x00, 0x00, 0x02, 0x02, 0x01, 0x00, 0x02, 0x05, 0x05, 0x00, 0x03, 0x07, 0x01, 0x01
        /*0010*/ 	.byte	0x02, 0x03, 0x00, 0x00, 0x02, 0x06, 0x01, 0x00, 0x04, 0x0b, 0x08, 0x00, 0x09, 0x00, 0x00, 0x00
        /*0020*/ 	.byte	0x00, 0x00, 0x00, 0x00


//--------------------- .nv.info._Z11bitonicSortPiiiii --------------------------
	.section	.nv.info._Z11bitonicSortPiiiii,"",@"SHT_CUDA_INFO"
	.sectionflags	@""
	.align	4


	//----- nvinfo : EIATTR_CUDA_API_VERSION
	.align		4
        /*0000*/ 	.byte	0x04, 0x37
        /*0002*/ 	.short	(.L_7 - .L_6)
.L_6:
        /*0004*/ 	.word	0x00000082


	//----- nvinfo : EIATTR_KPARAM_INFO
	.align		4
.L_7:
        /*0008*/ 	.byte	0x04, 0x17
        /*000a*/ 	.short	(.L_9 - .L_8)
.L_8:
        /*000c*/ 	.word	0x00000000
        /*0010*/ 	.short	0x0004
        /*0012*/ 	.short	0x0014
        /*0014*/ 	.byte	0x00, 0xf0, 0x11, 0x00


	//----- nvinfo : EIATTR_KPARAM_INFO
	.align		4
.L_9:
        /*0018*/ 	.byte	0x04, 0x17
        /*001a*/ 	.short	(.L_11 - .L_10)
.L_10:
        /*001c*/ 	.word	0x00000000
        /*0020*/ 	.short	0x0003
        /*0022*/ 	.short	0x0010
        /*0024*/ 	.byte	0x00, 0xf0, 0x11, 0x00


	//----- nvinfo : EIATTR_KPARAM_INFO
	.align		4
.L_11:
        /*0028*/ 	.byte	0x04, 0x17
        /*002a*/ 	.short	(.L_13 - .L_12)
.L_12:
        /*002c*/ 	.word	0x00000000
        /*0030*/ 	.short	0x0002
        /*0032*/ 	.short	0x000c
        /*0034*/ 	.byte	0x00, 0xf0, 0x11, 0x00


	//----- nvinfo : EIATTR_KPARAM_INFO
	.align		4
.L_13:
        /*0038*/ 	.byte	0x04, 0x17
        /*003a*/ 	.short	(.L_15 - .L_14)
.L_14:
        /*003c*/ 	.word	0x00000000
        /*0040*/ 	.short	0x0001
        /*0042*/ 	.short	0x0008
        /*0044*/ 	.byte	0x00, 0xf0, 0x11, 0x00


	//----- nvinfo : EIATTR_KPARAM_INFO
	.align		4
.L_15:
        /*0048*/ 	.byte	0x04, 0x17
        /*004a*/ 	.short	(.L_17 - .L_16)
.L_16:
        /*004c*/ 	.word	0x00000000
        /*0050*/ 	.short	0x0000
        /*0052*/ 	.short	0x0000
        /*0054*/ 	.byte	0x00, 0xf5, 0x21, 0x00


	//----- nvinfo : EIATTR_SPARSE_MMA_MASK
	.align		4
.L_17:
        /*0058*/ 	.byte	0x03, 0x50
        /*005a*/ 	.short	0x0000


	//----- nvinfo : EIATTR_MAXREG_COUNT
	.align		4
        /*005c*/ 	.byte	0x03, 0x1b
        /*005e*/ 	.short	0x00ff


	//----- nvinfo : EIATTR_MERCURY_ISA_VERSION
	.align		4
        /*0060*/ 	.byte	0x03, 0x5f
        /*0062*/ 	.short	0x0101


	//----- nvinfo : EIATTR_VRC_CTA_INIT_COUNT
	.align		4
        /*0064*/ 	.byte	0x02, 0x4a
	.zero		1
	.zero		1


	//----- nvinfo : EIATTR_EXIT_INSTR_OFFSETS
	.align		4
        /*0068*/ 	.byte	0x04, 0x1c
        /*006a*/ 	.short	(.L_19 - .L_18)


	//   ....[0]....
.L_18:
        /*006c*/ 	.word	0x00000070


	//   ....[1]....
        /*0070*/ 	.word	0x00000520


	//   ....[2]....
        /*0074*/ 	.word	0x00000550


	//   ....[3]....
        /*0078*/ 	.word	0x000005f0


	//   ....[4]....
        /*007c*/ 	.word	0x00000620


	//----- nvinfo : EIATTR_CRS_STACK_SIZE
	.align		4
.L_19:
        /*0080*/ 	.byte	0x04, 0x1e
        /*0082*/ 	.short	(.L_21 - .L_20)
.L_20:
        /*0084*/ 	.word	0x00000000


	//----- nvinfo : EIATTR_CBANK_PARAM_SIZE
	.align		4
.L_21:
        /*0088*/ 	.byte	0x03, 0x19
        /*008a*/ 	.short	0x0018


	//----- nvinfo : EIATTR_PARAM_CBANK
	.align		4
        /*008c*/ 	.byte	0x04, 0x0a
        /*008e*/ 	.short	(.L_23 - .L_22)
	.align		4
.L_22:
        /*0090*/ 	.word	index@(.nv.constant0._Z11bitonicSortPiiiii)
        /*0094*/ 	.short	0x0380
        /*0096*/ 	.short	0x0018


	//----- nvinfo : EIATTR_SW_WAR
	.align		4
.L_23:
        /*0098*/ 	.byte	0x04, 0x36
        /*009a*/ 	.short	(.L_25 - .L_24)
.L_24:
        /*009c*/ 	.word	0x00000008
.L_25:


//--------------------- .nv.callgraph             --------------------------
	.section	.nv.callgraph,"",@"SHT_CUDA_CALLGRAPH"
	.align	4
	.sectionentsize	8
	.align		4
        /*0000*/ 	.word	0x00000000
	.align		4
        /*0004*/ 	.word	0xffffffff
	.align		4
        /*0008*/ 	.word	0x00000000
	.align		4
        /*000c*/ 	.word	0xfffffffe
	.align		4
        /*0010*/ 	.word	0x00000000
	.align		4
        /*0014*/ 	.word	0xfffffffd
	.align		4
        /*0018*/ 	.word	0x00000000
	.align		4
        /*001c*/ 	.word	0xfffffffc


//--------------------- .text._Z11bitonicSortPiiiii --------------------------
	.section	.text._Z11bitonicSortPiiiii,"ax",@progbits
	.align	128
        .global         _Z11bitonicSortPiiiii
        .type           _Z11bitonicSortPiiiii,@function
        .size           _Z11bitonicSortPiiiii,(.L_x_2 - _Z11bitonicSortPiiiii)
        .other          _Z11bitonicSortPiiiii,@"STO_CUDA_ENTRY STV_DEFAULT"
_Z11bitonicSortPiiiii:
.text._Z11bitonicSortPiiiii:
[----:B------:R-:W-:Y:S01]  /*0000*/  LDC R1, c[0x0][0x37c] ;  /* 0x0000df00ff017b82 */ /* 0x000fe20000000800 */
[----:B------:R-:W0:Y:S07]  /*0010*/  S2R R4, SR_TID.X ;  /* 0x0000000000047919 */ /* 0x000e2e0000002100 */
[----:B------:R-:W0:Y:S01]  /*0020*/  S2UR UR4, SR_CTAID.X ;  /* 0x00000000000479c3 */ /* 0x000e220000002500 */
[----:B------:R-:W1:Y:S07]  /*0030*/  LDCU UR5, c[0x0][0x394] ;  /* 0x00007280ff0577ac */ /* 0x000e6e0008000800 */
[----:B------:R-:W0:Y:S02]  /*0040*/  LDC R3, c[0x0][0x360] ;  /* 0x0000d800ff037b82 */ /* 0x000e240000000800 */
[----:B0-----:R-:W-:-:S05]  /*0050*/  IMAD R4, R3, UR4, R4 ;  /* 0x0000000403047c24 */ /* 0x001fca000f8e0204 */
[----:B-1----:R-:W-:-:S13]  /*0060*/  ISETP.GE.AND P0, PT, R4, UR5, PT ;  /* 0x0000000504007c0c */ /* 0x002fda000bf06270 */
[----:B------:R-:W-:Y:S05]  /*0070*/  @P0 EXIT ;  /* 0x000000000000094d */ /* 0x000fea0003800000 */
[----:B------:R-:W0:Y:S01]  /*0080*/  LDC R3, c[0x0][0x38c] ;  /* 0x0000e300ff037b82 */ /* 0x000e220000000800 */
[----:B------:R-:W1:Y:S07]  /*0090*/  LDCU.64 UR4, c[0x0][0x358] ;  /* 0x00006b00ff0477ac */ /* 0x000e6e0008000a00 */
[----:B------:R-:W2:Y:S01]  /*00a0*/  LDC R2, c[0x0][0x390] ;  /* 0x0000e400ff027b82 */ /* 0x000ea20000000800 */
[----:B0-----:R-:W-:-:S04]  /*00b0*/  LEA.HI R5, R3, R3, RZ, 0x1 ;  /* 0x0000000303057211 */ /* 0x001fc800078f08ff */
[----:B------:R-:W-:-:S04]  /*00c0*/  SHF.R.S32.HI R5, RZ, 0x1, R5 ;  /* 0x00000001ff057819 */ /* 0x000fc80000011405 */
[----:B------:R-:W-:Y:S02]  /*00d0*/  IABS R9, R5 ;  /* 0x0000000500097213 */ /* 0x000fe40000000000 */
[----:B--2---:R-:W-:Y:S02]  /*00e0*/  LEA.HI R0, R2, R2, RZ, 0x1 ;  /* 0x0000000202007211 */ /* 0x004fe400078f08ff */
[----:B------:R-:W0:Y:S02]  /*00f0*/  I2F.RP R8, R9 ;  /* 0x0000000900087306 */ /* 0x000e240000209400 */
[----:B------:R-:W-:-:S06]  /*0100*/  SHF.R.S32.HI R0, RZ, 0x1, R0 ;  /* 0x00000001ff007819 */ /* 0x000fcc0000011400 */
[----:B0-----:R-:W0:Y:S02]  /*0110*/  MUFU.RCP R8, R8 ;  /* 0x0000000800087308 */ /* 0x001e240000001000 */
[----:B0-----:R-:W-:Y:S01]  /*0120*/  VIADD R6, R8, 0xffffffe ;  /* 0x0ffffffe08067836 */ /* 0x001fe20000000000 */
[----:B------:R-:W-:-:S05]  /*0130*/  IABS R8, R4 ;  /* 0x0000000400087213 */ /* 0x000fca0000000000 */
[----:B------:R0:W2:Y:S02]  /*0140*/  F2I.FTZ.U32.TRUNC.NTZ R7, R6 ;  /* 0x0000000600077305 */ /* 0x0000a4000021f000 */
[----:B0-----:R-:W-:Y:S02]  /*0150*/  IMAD.MOV.U32 R6, RZ, RZ, RZ ;  /* 0x000000ffff067224 */ /* 0x001fe400078e00ff */
[----:B--2---:R-:W-:-:S04]  /*0160*/  IMAD.MOV R10, RZ, RZ, -R7 ;  /* 0x000000ffff0a7224 */ /* 0x004fc800078e0a07 */
[----:B------:R-:W-:Y:S01]  /*0170*/  IMAD R11, R10, R9, RZ ;  /* 0x000000090a0b7224 */ /* 0x000fe200078e02ff */
[----:B------:R-:W-:-:S03]  /*0180*/  IABS R10, R5 ;  /* 0x00000005000a7213 */ /* 0x000fc60000000000 */
[----:B------:R-:W-:Y:S01]  /*0190*/  IMAD.HI.U32 R7, R7, R11, R6 ;  /* 0x0000000b07077227 */ /* 0x000fe200078e0006 */
[----:B------:R-:W-:Y:S02]  /*01a0*/  IADD3 R11, PT, PT, RZ, -R10, RZ ;  /* 0x8000000aff0b7210 */ /* 0x000fe40007ffe0ff */
[----:B------:R-:W-:-:S03]  /*01b0*/  IABS R6, R0 ;  /* 0x0000000000067213 */ /* 0x000fc60000000000 */
[----:B------:R-:W-:Y:S01]  /*01c0*/  IMAD.HI.U32 R7, R7, R8, RZ ;  /* 0x0000000807077227 */ /* 0x000fe200078e00ff */
[----:B------:R-:W0:Y:S03]  /*01d0*/  I2F.RP R10, R6 ;  /* 0x00000006000a7306 */ /* 0x000e260000209400 */
[----:B------:R-:W-:-:S05]  /*01e0*/  IMAD R8, R7, R11, R8 ;  /* 0x0000000b07087224 */ /* 0x000fca00078e0208 */
[----:B------:R-:W-:Y:S01]  /*01f0*/  ISETP.GT.U32.AND P2, PT, R9, R8, PT ;  /* 0x000000080900720c */ /* 0x000fe20003f44070 */
[----:B0-----:R-:W0:-:S12]  /*0200*/  MUFU.RCP R10, R10 ;  /* 0x0000000a000a7308 */ /* 0x001e180000001000 */
[----:B------:R-:W-:Y:S01]  /*0210*/  @!P2 IMAD.IADD R8, R8, 0x1, -R9 ;  /* 0x000000010808a824 */ /* 0x000fe200078e0a09 */
[----:B------:R-:W-:Y:S02]  /*0220*/  @!P2 IADD3 R7, PT, PT, R7, 0x1, RZ ;  /* 0x000000010707a810 */ /* 0x000fe40007ffe0ff */
[----:B------:R-:W-:Y:S02]  /*0230*/  ISETP.NE.AND P2, PT, R5, RZ, PT ;  /* 0x000000ff0500720c */ /* 0x000fe40003f45270 */
[----:B------:R-:W-:Y:S02]  /*0240*/  ISETP.GE.U32.AND P0, PT, R8, R9, PT ;  /* 0x000000090800720c */ /* 0x000fe40003f06070 */
[----:B------:R-:W-:-:S04]  /*0250*/  LOP3.LUT R8, R4, R5, RZ, 0x3c, !PT ;  /* 0x0000000504087212 */ /* 0x000fc800078e3cff */
[----:B------:R-:W-:Y:S01]  /*0260*/  ISETP.GE.AND P1, PT, R8, RZ, PT ;  /* 0x000000ff0800720c */ /* 0x000fe20003f26270 */
[----:B0-----:R-:W-:Y:S01]  /*0270*/  VIADD R8, R10, 0xffffffe ;  /* 0x0ffffffe0a087836 */ /* 0x001fe20000000000 */
[----:B------:R-:W-:-:S03]  /*0280*/  IABS R10, R0 ;  /* 0x00000000000a7213 */ /* 0x000fc60000000000 */
[----:B------:R0:W2:Y:S01]  /*0290*/  F2I.FTZ.U32.TRUNC.NTZ R9, R8 ;  /* 0x0000000800097305 */ /* 0x0000a2000021f000 */
[----:B------:R-:W-:Y:S01]  /*02a0*/  IADD3 R10, PT, PT, RZ, -R10, RZ ;  /* 0x8000000aff0a7210 */ /* 0x000fe20007ffe0ff */
[----:B------:R-:W-:-:S04]  /*02b0*/  @P0 VIADD R7, R7, 0x1 ;  /* 0x0000000107070836 */ /* 0x000fc80000000000 */
[----:B------:R-:W-:Y:S02]  /*02c0*/  IMAD.MOV.U32 R12, RZ, RZ, R7 ;  /* 0x000000ffff0c7224 */ /* 0x000fe400078e0007 */
[----:B0-----:R-:W-:-:S03]  /*02d0*/  IMAD.MOV.U32 R8, RZ, RZ, RZ ;  /* 0x000000ffff087224 */ /* 0x001fc600078e00ff */
[----:B------:R-:W-:Y:S02]  /*02e0*/  @!P1 IADD3 R12, PT, PT, -R12, RZ, RZ ;  /* 0x000000ff0c0c9210 */ /* 0x000fe40007ffe1ff */
[----:B------:R-:W-:Y:S01]  /*02f0*/  @!P2 LOP3.LUT R12, RZ, R5, RZ, 0x33, !PT ;  /* 0x00000005ff0ca212 */ /* 0x000fe200078e33ff */
[----:B--2---:R-:W-:-:S04]  /*0300*/  IMAD.MOV R11, RZ, RZ, -R9 ;  /* 0x000000ffff0b7224 */ /* 0x004fc800078e0a09 */
[----:B------:R-:W-:-:S04]  /*0310*/  IMAD.MOV R7, RZ, RZ, -R12 ;  /* 0x000000ffff077224 */ /* 0x000fc800078e0a0c */
[----:B------:R-:W-:Y:S02]  /*0320*/  IMAD R7, R5, R7, R4 ;  /* 0x0000000705077224 */ /* 0x000fe400078e0204 */
[----:B------:R-:W-:-:S03]  /*0330*/  IMAD R5, R11, R6, RZ ;  /* 0x000000060b057224 */ /* 0x000fc600078e02ff */
[----:B------:R-:W-:Y:S01]  /*0340*/  IABS R4, R7 ;  /* 0x0000000700047213 */ /* 0x000fe20000000000 */
[----:B------:R-:W-:-:S04]  /*0350*/  IMAD.HI.U32 R8, R9, R5, R8 ;  /* 0x0000000509087227 */ /* 0x000fc800078e0008 */
[----:B------:R-:W-:Y:S01]  /*0360*/  IMAD.MOV.U32 R5, RZ, RZ, R4 ;  /* 0x000000ffff057224 */ /* 0x000fe200078e0004 */
[----:B------:R-:W-:-:S03]  /*0370*/  MOV R4, R10 ;  /* 0x0000000a00047202 */ /* 0x000fc60000000f00 */
[----:B------:R-:W-:-:S04]  /*0380*/  IMAD.HI.U32 R8, R8, R5, RZ ;  /* 0x0000000508087227 */ /* 0x000fc800078e00ff */
[----:B------:R-:W-:Y:S01]  /*0390*/  IMAD R5, R8, R4, R5 ;  /* 0x0000000408057224 */ /* 0x000fe200078e0205 */
[----:B------:R-:W-:-:S04]  /*03a0*/  LOP3.LUT R4, R7, R0, RZ, 0x3c, !PT ;  /* 0x0000000007047212 */ /* 0x000fc800078e3cff */
[----:B------:R-:W-:Y:S02]  /*03b0*/  ISETP.GT.U32.AND P2, PT, R6, R5, PT ;  /* 0x000000050600720c */ /* 0x000fe40003f44070 */
[----:B------:R-:W-:Y:S02]  /*03c0*/  ISETP.GE.AND P1, PT, R4, RZ, PT ;  /* 0x000000ff0400720c */ /* 0x000fe40003f26270 */
[----:B------:R-:W-:-:S09]  /*03d0*/  LOP3.LUT R4, R12, 0x1, RZ, 0xc0, !PT ;  /* 0x000000010c047812 */ /* 0x000fd200078ec0ff */
[----:B------:R-:W-:Y:S02]  /*03e0*/  @!P2 IMAD.IADD R5, R5, 0x1, -R6 ;  /* 0x000000010505a824 */ /* 0x000fe400078e0a06 */
[----:B------:R-:W-:Y:S01]  /*03f0*/  @!P2 VIADD R8, R8, 0x1 ;  /* 0x000000010808a836 */ /* 0x000fe20000000000 */
[----:B------:R-:W-:Y:S02]  /*0400*/  ISETP.NE.AND P2, PT, R0, RZ, PT ;  /* 0x000000ff0000720c */ /* 0x000fe40003f45270 */
[----:B------:R-:W-:Y:S01]  /*0410*/  ISETP.GE.U32.AND P0, PT, R5, R6, PT ;  /* 0x000000060500720c */ /* 0x000fe20003f06070 */
[----:B------:R-:W-:-:S12]  /*0420*/  IMAD R5, R12, R3, RZ ;  /* 0x000000030c057224 */ /* 0x000fd800078e02ff */
[----:B------:R-:W-:Y:S02]  /*0430*/  @P0 IADD3 R8, PT, PT, R8, 0x1, RZ ;  /* 0x0000000108080810 */ /* 0x000fe40007ffe0ff */
[----:B------:R-:W-:-:S03]  /*0440*/  ISETP.NE.U32.AND P0, PT, R4, 0x1, PT ;  /* 0x000000010400780c */ /* 0x000fc60003f05070 */
[----:B------:R-:W-:Y:S01]  /*0450*/  @!P1 IMAD.MOV R8, RZ, RZ, -R8 ;  /* 0x000000ffff089224 */ /* 0x000fe200078e0a08 */
[----:B------:R-:W-:-:S05]  /*0460*/  @!P2 LOP3.LUT R8, RZ, R0, RZ, 0x33, !PT ;  /* 0x00000000ff08a212 */ /* 0x000fca00078e33ff */
[----:B------:R-:W-:Y:S02]  /*0470*/  IMAD.MOV R3, RZ, RZ, -R8 ;  /* 0x000000ffff037224 */ /* 0x000fe400078e0a08 */
[----:B------:R-:W-:Y:S02]  /*0480*/  IMAD R5, R8, R2, R5 ;  /* 0x0000000208057224 */ /* 0x000fe400078e0205 */
[----:B------:R-:W-:Y:S01]  /*0490*/  IMAD R4, R0, R3, R7 ;  /* 0x0000000300047224 */ /* 0x000fe200078e0207 */
[----:B-1----:R-:W-:Y:S06]  /*04a0*/  @!P0 BRA `(.L_x_0) ;  /* 0x00000000002c8947 */ /* 0x002fec0003800000 */
[----:B------:R-:W0:Y:S01]  /*04b0*/  LDC.64 R2, c[0x0][0x380] ;  /* 0x0000e000ff027b82 */ /* 0x000e220000000a00 */
[----:B------:R-:W-:-:S05]  /*04c0*/  IADD3 R5, PT, PT, R5, R4, RZ ;  /* 0x0000000405057210 */ /* 0x000fca0007ffe0ff */
[----:B0-----:R-:W-:-:S05]  /*04d0*/  IMAD.WIDE R2, R5, 0x4, R2 ;  /* 0x0000000405027825 */ /* 0x001fca00078e0202 */
[----:B------:R-:W2:Y:S01]  /*04e0*/  LDG.E R7, desc[UR4][R2.64] ;  /* 0x0000000402077981 */ /* 0x000ea2000c1e1900 */
[----:B------:R-:W-:-:S05]  /*04f0*/  IMAD.WIDE R4, R0, 0x4, R2 ;  /* 0x0000000400047825 */ /* 0x000fca00078e0202 */
[----:B------:R-:W2:Y:S02]  /*0500*/  LDG.E R0, desc[UR4][R4.64] ;  /* 0x0000000404007981 */ /* 0x000ea4000c1e1900 */
[----:B--2---:R-:W-:-:S13]  /*0510*/  ISETP.GT.AND P0, PT, R7, R0, PT ;  /* 0x000000000700720c */ /* 0x004fda0003f04270 */
[----:B------:R-:W-:Y:S05]  /*0520*/  @!P0 EXIT ;  /* 0x000000000000894d */ /* 0x000fea0003800000 */
[----:B------:R-:W-:Y:S04]  /*0530*/  STG.E desc[UR4][R2.64], R0 ;  /* 0x0000000002007986 */ /* 0x000fe8000c101904 */
[----:B------:R-:W-:Y:S01]  /*0540*/  STG.E desc[UR4][R4.64], R7 ;  /* 0x0000000704007986 */ /* 0x000fe2000c101904 */
[----:B------:R-:W-:Y:S05]  /*0550*/  EXIT ;  /* 0x000000000000794d */ /* 0x000fea0003800000 */
.L_x_0:
[----:B------:R-:W0:Y:S01]  /*0560*/  LDC.64 R6, c[0x0][0x380] ;  /* 0x0000e000ff067b82 */ /* 0x000e220000000a00 */
[----:B------:R-:W-:-:S04]  /*0570*/  LOP3.LUT R3, RZ, R4, RZ, 0x33, !PT ;  /* 0x00000004ff037212 */ /* 0x000fc800078e33ff */
[----:B------:R-:W-:-:S05]  /*0580*/  IADD3 R3, PT, PT, R5, R2, R3 ;  /* 0x0000000205037210 */ /* 0x000fca0007ffe003 */
[C---:B------:R-:W-:Y:S02]  /*0590*/  IMAD.IADD R9, R3.reuse, 0x1, -R0 ;  /* 0x0000000103097824 */ /* 0x040fe400078e0a00 */
[----:B0-----:R-:W-:-:S04]  /*05a0*/  IMAD.WIDE R4, R3, 0x4, R6 ;  /* 0x0000000403047825 */ /* 0x001fc800078e0206 */
[----:B------:R-:W-:Y:S01]  /*05b0*/  IMAD.WIDE R2, R9, 0x4, R6 ;  /* 0x0000000409027825 */ /* 0x000fe200078e0206 */
[----:B------:R-:W2:Y:S04]  /*05c0*/  LDG.E R0, desc[UR4][R4.64] ;  /* 0x0000000404007981 */ /* 0x000ea8000c1e1900 */
[----:B------:R-:W2:Y:S02]  /*05d0*/  LDG.E R7, desc[UR4][R2.64] ;  /* 0x0000000402077981 */ /* 0x000ea4000c1e1900 */
[----:B--2---:R-:W-:-:S13]  /*05e0*/  ISETP.GE.AND P0, PT, R7, R0, PT ;  /* 0x000000000700720c */ /* 0x004fda0003f06270 */
[----:B------:R-:W-:Y:S05]  /*05f0*/  @P0 EXIT ;  /* 0x000000000000094d */ /* 0x000fea0003800000 */
[----:B------:R-:W-:Y:S04]  /*0600*/  STG.E desc[UR4][R2.64], R0 ;  /* 0x0000000002007986 */ /* 0x000fe8000c101904 */
[----:B------:R-:W-:Y:S01]  /*0610*/  STG.E desc[UR4][R4.64], R7 ;  /* 0x0000000704007986 */ /* 0x000fe2000c101904 */
[----:B------:R-:W-:Y:S05]  /*0620*/  EXIT ;  /* 0x000000000000794d */ /* 0x000fea0003800000 */
.L_x_1:
[----:B------:R-:W-:-:S00]  /*0630*/  BRA `(.L_x_1) ;  /* 0xfffffffc00fc7947 */ /* 0x000fc0000383ffff */
[----:B------:R-:W-:-:S00]  /*0640*/  NOP ;  /* 0x0000000000007918 */ /* 0x000fc00000000000 */
        /* <DEDUP_REMOVED lines=11> */
.L_x_2:


//--------------------- .nv.shared.reserved.0     --------------------------
	.section	.nv.shared.reserved.0,"aw",@nobits
	.weak		__nv_reservedSMEM_offset_0_alias
	.size		__nv_reservedSMEM_offset_0_alias, 0, 64
	.other		__nv_reservedSMEM_offset_0_alias,@"STO_CUDA_RESERVED_SHARED STV_DEFAULT"
__nv_reservedSMEM_offset_0_alias:
	.zero		0
	.zero		64


//--------------------- .nv.constant0._Z11bitonicSortPiiiii --------------------------
	.section	.nv.constant0._Z11bitonicSortPiiiii,"a",@progbits
	.sectionflags	@""
	.align	4
.nv.constant0._Z11bitonicSortPiiiii:
	.zero		920


//--------------------- SYMBOLS --------------------------

	.type		.nv.reservedSmem.offset0,@object
	.size		.nv.reservedSmem.offset0,0x4
